//
// Generated by NVIDIA NVVM Compiler
//
// Compiler Build ID: CL-36424714
// Cuda compilation tools, release 13.0, V13.0.88
// Based on NVVM 20.0.0
//

.version 9.0
.target sm_100
.address_size 64

	// .globl	_Z6kl_divPfS_S_iifb
.extern .shared .align 16 .b8 smem[];

.visible .entry _Z6kl_divPfS_S_iifb(
	.param .u64 .ptr .align 1 _Z6kl_divPfS_S_iifb_param_0,
	.param .u64 .ptr .align 1 _Z6kl_divPfS_S_iifb_param_1,
	.param .u64 .ptr .align 1 _Z6kl_divPfS_S_iifb_param_2,
	.param .u32 _Z6kl_divPfS_S_iifb_param_3,
	.param .u32 _Z6kl_divPfS_S_iifb_param_4,
	.param .f32 _Z6kl_divPfS_S_iifb_param_5,
	.param .u8 _Z6kl_divPfS_S_iifb_param_6
)
{
	.reg .pred 	%p<13>;
	.reg .b16 	%rs<2>;
	.reg .b32 	%r<30>;
	.reg .b32 	%f<57>;
	.reg .b64 	%rd<15>;

	ld.param.u64 	%rd4, [_Z6kl_divPfS_S_iifb_param_0];
	ld.param.u64 	%rd5, [_Z6kl_divPfS_S_iifb_param_1];
	ld.param.u64 	%rd3, [_Z6kl_divPfS_S_iifb_param_2];
	ld.param.u32 	%r13, [_Z6kl_divPfS_S_iifb_param_3];
	ld.param.u32 	%r14, [_Z6kl_divPfS_S_iifb_param_4];
	ld.param.f32 	%f6, [_Z6kl_divPfS_S_iifb_param_5];
	ld.param.s8 	%rs1, [_Z6kl_divPfS_S_iifb_param_6];
	cvta.to.global.u64 	%rd1, %rd5;
	cvta.to.global.u64 	%rd2, %rd4;
	mov.u32 	%r1, %ctaid.x;
	setp.ge.s32 	%p1, %r1, %r14;
	@%p1 bra 	$L__BB0_13;
	mov.u32 	%r2, %tid.x;
	setp.ge.s32 	%p2, %r2, %r13;
	mov.f32 	%f56, 0f00000000;
	@%p2 bra 	$L__BB0_7;
	mul.lo.s32 	%r3, %r13, %r1;
	setp.eq.s16 	%p3, %rs1, 0;
	mov.u32 	%r4, %ntid.x;
	mov.f32 	%f56, 0f00000000;
	@%p3 bra 	$L__BB0_5;
	mov.u32 	%r28, %r2;
$L__BB0_4:
	add.s32 	%r15, %r28, %r3;
	mul.wide.s32 	%rd6, %r15, 4;
	add.s64 	%rd7, %rd2, %rd6;
	add.s64 	%rd8, %rd1, %rd6;
	ld.global.f32 	%f9, [%rd8];
	ld.global.f32 	%f10, [%rd7];
	fma.rn.f32 	%f11, %f10, 0f3BBB989D, 0f3F000000;
	cvt.sat.f32.f32 	%f12, %f11;
	mov.f32 	%f13, 0f4B400001;
	mov.f32 	%f14, 0f437C0000;
	fma.rm.f32 	%f15, %f12, %f14, %f13;
	add.f32 	%f16, %f15, 0fCB40007F;
	neg.f32 	%f17, %f16;
	fma.rn.f32 	%f18, %f10, 0f3FB8AA3B, %f17;
	fma.rn.f32 	%f19, %f10, 0f32A57060, %f18;
	mov.b32 	%r16, %f15;
	shl.b32 	%r17, %r16, 23;
	mov.b32 	%f20, %r17;
	ex2.approx.ftz.f32 	%f21, %f19;
	mul.f32 	%f22, %f21, %f20;
	sub.f32 	%f23, %f10, %f9;
	fma.rn.f32 	%f56, %f23, %f22, %f56;
	add.s32 	%r28, %r28, %r4;
	setp.lt.s32 	%p4, %r28, %r13;
	@%p4 bra 	$L__BB0_4;
	bra.uni 	$L__BB0_7;
$L__BB0_5:
	mov.u32 	%r27, %r2;
$L__BB0_6:
	add.s32 	%r18, %r27, %r3;
	mul.wide.s32 	%rd9, %r18, 4;
	add.s64 	%rd10, %rd2, %rd9;
	add.s64 	%rd11, %rd1, %rd9;
	ld.global.f32 	%f25, [%rd11];
	ld.global.f32 	%f26, [%rd10];
	max.f32 	%f27, %f26, %f6;
	setp.lt.f32 	%p5, %f27, 0f00800000;
	mul.f32 	%f28, %f27, 0f4B000000;
	selp.f32 	%f29, %f28, %f27, %p5;
	selp.f32 	%f30, 0fC1B80000, 0f00000000, %p5;
	mov.b32 	%r19, %f29;
	add.s32 	%r20, %r19, -1059760811;
	and.b32  	%r21, %r20, -8388608;
	sub.s32 	%r22, %r19, %r21;
	mov.b32 	%f31, %r22;
	cvt.rn.f32.s32 	%f32, %r21;
	fma.rn.f32 	%f33, %f32, 0f34000000, %f30;
	add.f32 	%f34, %f31, 0fBF800000;
	fma.rn.f32 	%f35, %f34, 0fBE055027, 0f3E1039F6;
	fma.rn.f32 	%f36, %f35, %f34, 0fBDF8CDCC;
	fma.rn.f32 	%f37, %f36, %f34, 0f3E0F2955;
	fma.rn.f32 	%f38, %f37, %f34, 0fBE2AD8B9;
	fma.rn.f32 	%f39, %f38, %f34, 0f3E4CED0B;
	fma.rn.f32 	%f40, %f39, %f34, 0fBE7FFF22;
	fma.rn.f32 	%f41, %f40, %f34, 0f3EAAAA78;
	fma.rn.f32 	%f42, %f41, %f34, 0fBF000000;
	mul.f32 	%f43, %f34, %f42;
	fma.rn.f32 	%f44, %f43, %f34, %f34;
	fma.rn.f32 	%f45, %f33, 0f3F317218, %f44;
	setp.gt.u32 	%p6, %r19, 2139095039;
	fma.rn.f32 	%f46, %f29, 0f7F800000, 0f7F800000;
	selp.f32 	%f47, %f46, %f45, %p6;
	setp.eq.f32 	%p7, %f29, 0f00000000;
	selp.f32 	%f48, 0fFF800000, %f47, %p7;
	sub.f32 	%f49, %f48, %f25;
	fma.rn.f32 	%f56, %f26, %f49, %f56;
	add.s32 	%r27, %r27, %r4;
	setp.lt.s32 	%p8, %r27, %r13;
	@%p8 bra 	$L__BB0_6;
$L__BB0_7:
	shl.b32 	%r23, %r2, 2;
	mov.u32 	%r24, smem;
	add.s32 	%r9, %r24, %r23;
	st.shared.f32 	[%r9], %f56;
	bar.sync 	0;
	mov.u32 	%r29, %ntid.x;
	setp.lt.u32 	%p9, %r29, 2;
	@%p9 bra 	$L__BB0_11;
$L__BB0_8:
	shr.u32 	%r12, %r29, 1;
	setp.ge.u32 	%p10, %r2, %r12;
	@%p10 bra 	$L__BB0_10;
	shl.b32 	%r25, %r12, 2;
	add.s32 	%r26, %r9, %r25;
	ld.shared.f32 	%f50, [%r26];
	ld.shared.f32 	%f51, [%r9];
	add.f32 	%f52, %f50, %f51;
	st.shared.f32 	[%r9], %f52;
$L__BB0_10:
	bar.sync 	0;
	setp.gt.u32 	%p11, %r29, 3;
	mov.u32 	%r29, %r12;
	@%p11 bra 	$L__BB0_8;
$L__BB0_11:
	setp.ne.s32 	%p12, %r2, 0;
	@%p12 bra 	$L__BB0_13;
	ld.shared.f32 	%f53, [smem];
	cvta.to.global.u64 	%rd12, %rd3;
	mul.wide.u32 	%rd13, %r1, 4;
	add.s64 	%rd14, %rd12, %rd13;
	st.global.f32 	[%rd14], %f53;
$L__BB0_13:
	ret;

}
	// .globl	_Z11kl_div_backPfS_S_iib
.visible .entry _Z11kl_div_backPfS_S_iib(
	.param .u64 .ptr .align 1 _Z11kl_div_backPfS_S_iib_param_0,
	.param .u64 .ptr .align 1 _Z11kl_div_backPfS_S_iib_param_1,
	.param .u64 .ptr .align 1 _Z11kl_div_backPfS_S_iib_param_2,
	.param .u32 _Z11kl_div_backPfS_S_iib_param_3,
	.param .u32 _Z11kl_div_backPfS_S_iib_param_4,
	.param .u8 _Z11kl_div_backPfS_S_iib_param_5
)
{
	.reg .pred 	%p<7>;
	.reg .b16 	%rs<2>;
	.reg .b32 	%r<17>;
	.reg .b32 	%f<21>;
	.reg .b64 	%rd<15>;

	ld.param.u64 	%rd4, [_Z11kl_div_backPfS_S_iib_param_0];
	ld.param.u64 	%rd5, [_Z11kl_div_backPfS_S_iib_param_1];
	ld.param.u64 	%rd6, [_Z11kl_div_backPfS_S_iib_param_2];
	ld.param.u32 	%r9, [_Z11kl_div_backPfS_S_iib_param_3];
	ld.param.u32 	%r10, [_Z11kl_div_backPfS_S_iib_param_4];
	ld.param.s8 	%rs1, [_Z11kl_div_backPfS_S_iib_param_5];
	cvta.to.global.u64 	%rd1, %rd6;
	cvta.to.global.u64 	%rd2, %rd5;
	cvta.to.global.u64 	%rd3, %rd4;
	mov.u32 	%r1, %ctaid.x;
	setp.ge.s32 	%p1, %r1, %r10;
	mov.u32 	%r15, %tid.x;
	setp.ge.s32 	%p2, %r15, %r9;
	or.pred  	%p3, %p1, %p2;
	@%p3 bra 	$L__BB1_4;
	mul.lo.s32 	%r3, %r9, %r1;
	setp.eq.s16 	%p4, %rs1, 0;
	mov.u32 	%r4, %ntid.x;
	@%p4 bra 	$L__BB1_2;
	bra.uni 	$L__BB1_3;
$L__BB1_2:
	add.s32 	%r14, %r15, %r3;
	mul.wide.s32 	%rd11, %r14, 4;
	add.s64 	%rd12, %rd3, %rd11;
	ld.global.f32 	%f17, [%rd12];
	neg.f32 	%f18, %f17;
	add.s64 	%rd13, %rd2, %rd11;
	ld.global.f32 	%f19, [%rd13];
	mul.f32 	%f20, %f19, %f18;
	add.s64 	%rd14, %rd1, %rd11;
	st.global.f32 	[%rd14], %f20;
	add.s32 	%r15, %r15, %r4;
	setp.lt.s32 	%p6, %r15, %r9;
	@%p6 bra 	$L__BB1_2;
	bra.uni 	$L__BB1_4;
$L__BB1_3:
	add.s32 	%r11, %r15, %r3;
	mul.wide.s32 	%rd7, %r11, 4;
	add.s64 	%rd8, %rd3, %rd7;
	ld.global.f32 	%f1, [%rd8];
	fma.rn.f32 	%f2, %f1, 0f3BBB989D, 0f3F000000;
	cvt.sat.f32.f32 	%f3, %f2;
	mov.f32 	%f4, 0f4B400001;
	mov.f32 	%f5, 0f437C0000;
	fma.rm.f32 	%f6, %f3, %f5, %f4;
	add.f32 	%f7, %f6, 0fCB40007F;
	neg.f32 	%f8, %f7;
	fma.rn.f32 	%f9, %f1, 0f3FB8AA3B, %f8;
	fma.rn.f32 	%f10, %f1, 0f32A57060, %f9;
	mov.b32 	%r12, %f6;
	shl.b32 	%r13, %r12, 23;
	mov.b32 	%f11, %r13;
	ex2.approx.ftz.f32 	%f12, %f10;
	neg.f32 	%f13, %f11;
	mul.f32 	%f14, %f12, %f13;
	add.s64 	%rd9, %rd2, %rd7;
	ld.global.f32 	%f15, [%rd9];
	mul.f32 	%f16, %f15, %f14;
	add.s64 	%rd10, %rd1, %rd7;
	st.global.f32 	[%rd10], %f16;
	add.s32 	%r15, %r15, %r4;
	setp.lt.s32 	%p5, %r15, %r9;
	@%p5 bra 	$L__BB1_3;
$L__BB1_4:
	ret;

}


// ===== COMPILED SASS (sm_100) =====

	.target	sm_100

	.elftype	@"ET_EXEC"


//--------------------- .note.nv.tkinfo           --------------------------
	.section	.note.nv.tkinfo,"",@"SHT_NOTE"
	.sectionflags	@"SHF_NOTE_NV_TKINFO"
	.tkinfo
        /*0018*/ 	.word	0x00000002
        /*0030*/ 	.string	""
        /*0030*/ 	.string	"ptxas"
        /*0030*/ 	.string	"Cuda compilation tools, release 13.0, V13.0.88"
        /*0030*/ 	.string	"Build cuda_13.0.r13.0/compiler.36424714_0"
        /*0030*/ 	.string	"-arch sm_100 -m 64 "



//--------------------- .note.nv.cuinfo           --------------------------
	.section	.note.nv.cuinfo,"",@"SHT_NOTE"
	.sectionflags	@"SHF_NOTE_NV_CUINFO"
        /*0018*/ 	.short	0x0002
        /*001a*/ 	.short	0x0064
        /*001c*/ 	.short	0x0082
	.zero		2


//--------------------- .nv.info                  --------------------------
	.section	.nv.info,"",@"SHT_CUDA_INFO"
	.align	4


	//----- nvinfo : EIATTR_REGCOUNT
	.align		4
        /*0000*/ 	.byte	0x04, 0x2f
        /*0002*/ 	.short	(.L_1 - .L_0)
	.align		4
.L_0:
        /*0004*/ 	.word	index@(_Z6kl_divPfS_S_iifb)
        /*0008*/ 	.word	0x00000018


	//----- nvinfo : EIATTR_FRAME_SIZE
	.align		4
.L_1:
        /*000c*/ 	.byte	0x04, 0x11
        /*000e*/ 	.short	(.L_3 - .L_2)
	.align		4
.L_2:
        /*0010*/ 	.word	index@(_Z6kl_divPfS_S_iifb)
        /*0014*/ 	.word	0x00000000


	//----- nvinfo : EIATTR_REGCOUNT
	.align		4
.L_3:
        /*0018*/ 	.byte	0x04, 0x2f
        /*001a*/ 	.short	(.L_5 - .L_4)
	.align		4
.L_4:
        /*001c*/ 	.word	index@(_Z11kl_div_backPfS_S_iib)
        /*0020*/ 	.word	0x00000016


	//----- nvinfo : EIATTR_FRAME_SIZE
	.align		4
.L_5:
        /*0024*/ 	.byte	0x04, 0x11
        /*0026*/ 	.short	(.L_7 - .L_6)
	.align		4
.L_6:
        /*0028*/ 	.word	index@(_Z11kl_div_backPfS_S_iib)
        /*002c*/ 	.word	0x00000000


	//----- nvinfo : EIATTR_MIN_STACK_SIZE
	.align		4
.L_7:
        /*0030*/ 	.byte	0x04, 0x12
        /*0032*/ 	.short	(.L_9 - .L_8)
	.align		4
.L_8:
        /*0034*/ 	.word	index@(_Z11kl_div_backPfS_S_iib)
        /*0038*/ 	.word	0x00000000


	//----- nvinfo : EIATTR_MIN_STACK_SIZE
	.align		4
.L_9:
        /*003c*/ 	.byte	0x04, 0x12
        /*003e*/ 	.short	(.L_11 - .L_10)
	.align		4
.L_10:
        /*0040*/ 	.word	index@(_Z6kl_divPfS_S_iifb)
        /*0044*/ 	.word	0x00000000
.L_11:


//--------------------- .nv.compat                --------------------------
	.section	.nv.compat,"",@"SHT_CUDA_COMPAT_INFO"
	.align	4
        /*0000*/ 	.byte	0x02, 0x09, 0x00, 0x00, 0x02, 0x02, 0x01, 0x00, 0x02, 0x05, 0x05, 0x00, 0x03, 0x07, 0x01, 0x01
        /*0010*/ 	.byte	0x02, 0x03, 0x00, 0x00, 0x02, 0x06, 0x01, 0x00, 0x04, 0x0b, 0x08, 0x00, 0x01, 0x00, 0x00, 0x00
        /*0020*/ 	.byte	0x00, 0x00, 0x00, 0x00


//--------------------- .nv.info._Z11kl_div_backPfS_S_iib --------------------------
	.section	.nv.info._Z11kl_div_backPfS_S_iib,"",@"SHT_CUDA_INFO"
	.sectionflags	@""
	.align	4


	//----- nvinfo : EIATTR_CUDA_API_VERSION
	.align		4
        /*0000*/ 	.byte	0x04, 0x37
        /*0002*/ 	.short	(.L_13 - .L_12)
.L_12:
        /*0004*/ 	.word	0x00000082


	//----- nvinfo : EIATTR_KPARAM_INFO
	.align		4
.L_13:
        /*0008*/ 	.byte	0x04, 0x17
        /*000a*/ 	.short	(.L_15 - .L_14)
.L_14:
        /*000c*/ 	.word	0x00000000
        /*0010*/ 	.short	0x0005
        /*0012*/ 	.short	0x0020
        /*0014*/ 	.byte	0x00, 0xf0, 0x05, 0x00


	//----- nvinfo : EIATTR_KPARAM_INFO
	.align		4
.L_15:
        /*0018*/ 	.byte	0x04, 0x17
        /*001a*/ 	.short	(.L_17 - .L_16)
.L_16:
        /*001c*/ 	.word	0x00000000
        /*0020*/ 	.short	0x0004
        /*0022*/ 	.short	0x001c
        /*0024*/ 	.byte	0x00, 0xf0, 0x11, 0x00


	//----- nvinfo : EIATTR_KPARAM_INFO
	.align		4
.L_17:
        /*0028*/ 	.byte	0x04, 0x17
        /*002a*/ 	.short	(.L_19 - .L_18)
.L_18:
        /*002c*/ 	.word	0x00000000
        /*0030*/ 	.short	0x0003
        /*0032*/ 	.short	0x0018
        /*0034*/ 	.byte	0x00, 0xf0, 0x11, 0x00


	//----- nvinfo : EIATTR_KPARAM_INFO
	.align		4
.L_19:
        /*0038*/ 	.byte	0x04, 0x17
        /*003a*/ 	.short	(.L_21 - .L_20)
.L_20:
        /*003c*/ 	.word	0x00000000
        /*0040*/ 	.short	0x0002
        /*0042*/ 	.short	0x0010
        /*0044*/ 	.byte	0x00, 0xf5, 0x21, 0x00


	//----- nvinfo : EIATTR_KPARAM_INFO
	.align		4
.L_21:
        /*0048*/ 	.byte	0x04, 0x17
        /*004a*/ 	.short	(.L_23 - .L_22)
.L_22:
        /*004c*/ 	.word	0x00000000
        /*0050*/ 	.short	0x0001
        /*0052*/ 	.short	0x0008
        /*0054*/ 	.byte	0x00, 0xf5, 0x21, 0x00


	//----- nvinfo : EIATTR_KPARAM_INFO
	.align		4
.L_23:
        /*0058*/ 	.byte	0x04, 0x17
        /*005a*/ 	.short	(.L_25 - .L_24)
.L_24:
        /*005c*/ 	.word	0x00000000
        /*0060*/ 	.short	0x0000
        /*0062*/ 	.short	0x0000
        /*0064*/ 	.byte	0x00, 0xf5, 0x21, 0x00


	//----- nvinfo : EIATTR_SPARSE_MMA_MASK
	.align		4
.L_25:
        /*0068*/ 	.byte	0x03, 0x50
        /*006a*/ 	.short	0x0000


	//----- nvinfo : EIATTR_MAXREG_COUNT
	.align		4
        /*006c*/ 	.byte	0x03, 0x1b
        /*006e*/ 	.short	0x00ff


	//----- nvinfo : EIATTR_MERCURY_ISA_VERSION
	.align		4
        /*0070*/ 	.byte	0x03, 0x5f
        /*0072*/ 	.short	0x0101


	//----- nvinfo : EIATTR_VRC_CTA_INIT_COUNT
	.align		4
        /*0074*/ 	.byte	0x02, 0x4a
	.zero		1
	.zero		1


	//----- nvinfo : EIATTR_EXIT_INSTR_OFFSETS
	.align		4
        /*0078*/ 	.byte	0x04, 0x1c
        /*007a*/ 	.short	(.L_27 - .L_26)


	//   ....[0]....
.L_26:
        /*007c*/ 	.word	0x00000060


	//   ....[1]....
        /*0080*/ 	.word	0x00000290


	//   ....[2]....
        /*0084*/ 	.word	0x00000350


	//----- nvinfo : EIATTR_CRS_STACK_SIZE
	.align		4
.L_27:
        /*0088*/ 	.byte	0x04, 0x1e
        /*008a*/ 	.short	(.L_29 - .L_28)
.L_28:
        /*008c*/ 	.word	0x00000000


	//----- nvinfo : EIATTR_CBANK_PARAM_SIZE
	.align		4
.L_29:
        /*0090*/ 	.byte	0x03, 0x19
        /*0092*/ 	.short	0x0021


	//----- nvinfo : EIATTR_PARAM_CBANK
	.align		4
        /*0094*/ 	.byte	0x04, 0x0a
        /*0096*/ 	.short	(.L_31 - .L_30)
	.align		4
.L_30:
        /*0098*/ 	.word	index@(.nv.constant0._Z11kl_div_backPfS_S_iib)
        /*009c*/ 	.short	0x0380
        /*009e*/ 	.short	0x0021


	//----- nvinfo : EIATTR_SW_WAR
	.align		4
.L_31:
        /*00a0*/ 	.byte	0x04, 0x36
        /*00a2*/ 	.short	(.L_33 - .L_32)
.L_32:
        /*00a4*/ 	.word	0x00000008
.L_33:


//--------------------- .nv.info._Z6kl_divPfS_S_iifb --------------------------
	.section	.nv.info._Z6kl_divPfS_S_iifb,"",@"SHT_CUDA_INFO"
	.sectionflags	@""
	.align	4


	//----- nvinfo : EIATTR_CUDA_API_VERSION
	.align		4
        /*0000*/ 	.byte	0x04, 0x37
        /*0002*/ 	.short	(.L_35 - .L_34)
.L_34:
        /*0004*/ 	.word	0x00000082


	//----- nvinfo : EIATTR_KPARAM_INFO
	.align		4
.L_35:
        /*0008*/ 	.byte	0x04, 0x17
        /*000a*/ 	.short	(.L_37 - .L_36)
.L_36:
        /*000c*/ 	.word	0x00000000
        /*0010*/ 	.short	0x0006
        /*0012*/ 	.short	0x0024
        /*0014*/ 	.byte	0x00, 0xf0, 0x05, 0x00


	//----- nvinfo : EIATTR_KPARAM_INFO
	.align		4
.L_37:
        /*0018*/ 	.byte	0x04, 0x17
        /*001a*/ 	.short	(.L_39 - .L_38)
.L_38:
        /*001c*/ 	.word	0x00000000
        /*0020*/ 	.short	0x0005
        /*0022*/ 	.short	0x0020
        /*0024*/ 	.byte	0x00, 0xf0, 0x11, 0x00


	//----- nvinfo : EIATTR_KPARAM_INFO
	.align		4
.L_39:
        /*0028*/ 	.byte	0x04, 0x17
        /*002a*/ 	.short	(.L_41 - .L_40)
.L_40:
        /*002c*/ 	.word	0x00000000
        /*0030*/ 	.short	0x0004
        /*0032*/ 	.short	0x001c
        /*0034*/ 	.byte	0x00, 0xf0, 0x11, 0x00


	//----- nvinfo : EIATTR_KPARAM_INFO
	.align		4
.L_41:
        /*0038*/ 	.byte	0x04, 0x17
        /*003a*/ 	.short	(.L_43 - .L_42)
.L_42:
        /*003c*/ 	.word	0x00000000
        /*0040*/ 	.short	0x0003
        /*0042*/ 	.short	0x0018
        /*0044*/ 	.byte	0x00, 0xf0, 0x11, 0x00


	//----- nvinfo : EIATTR_KPARAM_INFO
	.align		4
.L_43:
        /*0048*/ 	.byte	0x04, 0x17
        /*004a*/ 	.short	(.L_45 - .L_44)
.L_44:
        /*004c*/ 	.word	0x00000000
        /*0050*/ 	.short	0x0002
        /*0052*/ 	.short	0x0010
        /*0054*/ 	.byte	0x00, 0xf5, 0x21, 0x00


	//----- nvinfo : EIATTR_KPARAM_INFO
	.align		4
.L_45:
        /*0058*/ 	.byte	0x04, 0x17
        /*005a*/ 	.short	(.L_47 - .L_46)
.L_46:
        /*005c*/ 	.word	0x00000000
        /*0060*/ 	.short	0x0001
        /*0062*/ 	.short	0x0008
        /*0064*/ 	.byte	0x00, 0xf5, 0x21, 0x00


	//----- nvinfo : EIATTR_KPARAM_INFO
	.align		4
.L_47:
        /*0068*/ 	.byte	0x04, 0x17
        /*006a*/ 	.short	(.L_49 - .L_48)
.L_48:
        /*006c*/ 	.word	0x00000000
        /*0070*/ 	.short	0x0000
        /*0072*/ 	.short	0x0000
        /*0074*/ 	.byte	0x00, 0xf5, 0x21, 0x00


	//----- nvinfo : EIATTR_SPARSE_MMA_MASK
	.align		4
.L_49:
        /*0078*/ 	.byte	0x03, 0x50
        /*007a*/ 	.short	0x0000


	//----- nvinfo : EIATTR_MAXREG_COUNT
	.align		4
        /*007c*/ 	.byte	0x03, 0x1b
        /*007e*/ 	.short	0x00ff


	//----- nvinfo : EIATTR_NUM_BARRIERS
	.align		4
        /*0080*/ 	.byte	0x02, 0x4c
        /*0082*/ 	.byte	0x01
	.zero		1


	//----- nvinfo : EIATTR_MERCURY_ISA_VERSION
	.align		4
        /*0084*/ 	.byte	0x03, 0x5f
        /*0086*/ 	.short	0x0101


	//----- nvinfo : EIATTR_VRC_CTA_INIT_COUNT
	.align		4
        /*0088*/ 	.byte	0x02, 0x4a
	.zero		1
	.zero		1


	//----- nvinfo : EIATTR_EXIT_INSTR_OFFSETS
	.align		4
        /*008c*/ 	.byte	0x04, 0x1c
        /*008e*/ 	.short	(.L_51 - .L_50)


	//   ....[0]....
.L_50:
        /*0090*/ 	.word	0x00000040


	//   ....[1]....
        /*0094*/ 	.word	0x000006c0


	//   ....[2]....
        /*0098*/ 	.word	0x00000740


	//----- nvinfo : EIATTR_CRS_STACK_SIZE
	.align		4
.L_51:
        /*009c*/ 	.byte	0x04, 0x1e
        /*009e*/ 	.short	(.L_53 - .L_52)
.L_52:
        /*00a0*/ 	.word	0x00000000


	//----- nvinfo : EIATTR_CBANK_PARAM_SIZE
	.align		4
.L_53:
        /*00a4*/ 	.byte	0x03, 0x19
        /*00a6*/ 	.short	0x0025


	//----- nvinfo : EIATTR_PARAM_CBANK
	.align		4
        /*00a8*/ 	.byte	0x04, 0x0a
        /*00aa*/ 	.short	(.L_55 - .L_54)
	.align		4
.L_54:
        /*00ac*/ 	.word	index@(.nv.constant0._Z6kl_divPfS_S_iifb)
        /*00b0*/ 	.short	0x0380
        /*00b2*/ 	.short	0x0025


	//----- nvinfo : EIATTR_SW_WAR
	.align		4
.L_55:
        /*00b4*/ 	.byte	0x04, 0x36
        /*00b6*/ 	.short	(.L_57 - .L_56)
.L_56:
        /*00b8*/ 	.word	0x00000008
.L_57:


//--------------------- .nv.callgraph             --------------------------
	.section	.nv.callgraph,"",@"SHT_CUDA_CALLGRAPH"
	.align	4
	.sectionentsize	8
	.align		4
        /*0000*/ 	.word	0x00000000
	.align		4
        /*0004*/ 	.word	0xffffffff
	.align		4
        /*0008*/ 	.word	0x00000000
	.align		4
        /*000c*/ 	.word	0xfffffffe
	.align		4
        /*0010*/ 	.word	0x00000000
	.align		4
        /*0014*/ 	.word	0xfffffffd
	.align		4
        /*0018*/ 	.word	0x00000000
	.align		4
        /*001c*/ 	.word	0xfffffffc


//--------------------- .text._Z11kl_div_backPfS_S_iib --------------------------
	.section	.text._Z11kl_div_backPfS_S_iib,"ax",@progbits
	.align	128
        .global         _Z11kl_div_backPfS_S_iib
        .type           _Z11kl_div_backPfS_S_iib,@function
        .size           _Z11kl_div_backPfS_S_iib,(.L_x_12 - _Z11kl_div_backPfS_S_iib)
        .other          _Z11kl_div_backPfS_S_iib,@"STO_CUDA_ENTRY STV_DEFAULT"
_Z11kl_div_backPfS_S_iib:
.text._Z11kl_div_backPfS_S_iib:
[----:B------:R-:W-:Y:S01]  /*0000*/  LDC R1, c[0x0][0x37c] ;  /* 0x0000df00ff017b82 */ /* 0x000fe20000000800 */
[----:B------:R-:W0:Y:S07]  /*0010*/  S2R R17, SR_TID.X ;  /* 0x0000000000117919 */ /* 0x000e2e0000002100 */
[----:B------:R-:W0:Y:S08]  /*0020*/  LDC.64 R2, c[0x0][0x398] ;  /* 0x0000e600ff027b82 */ /* 0x000e300000000a00 */
[----:B------:R-:W1:Y:S01]  /*0030*/  S2UR UR5, SR_CTAID.X ;  /* 0x00000000000579c3 */ /* 0x000e620000002500 */
[----:B0-----:R-:W-:-:S04]  /*0040*/  ISETP.GE.AND P0, PT, R17, R2, PT ;  /* 0x000000021100720c */ /* 0x001fc80003f06270 */
[----:B-1----:R-:W-:-:S13]  /*0050*/  ISETP.LE.OR P0, PT, R3, UR5, P0 ;  /* 0x0000000503007c0c */ /* 0x002fda0008703670 */
[----:B------:R-:W-:Y:S05]  /*0060*/  @P0 EXIT ;  /* 0x000000000000094d */ /* 0x000fea0003800000 */
[----:B------:R-:W0:Y:S01]  /*0070*/  LDCU.U8 UR4, c[0x0][0x3a0] ;  /* 0x00007400ff0477ac */ /* 0x000e220008000000 */
[----:B------:R-:W1:Y:S01]  /*0080*/  LDC.64 R4, c[0x0][0x390] ;  /* 0x0000e400ff047b82 */ /* 0x000e620000000a00 */
[----:B------:R-:W-:Y:S01]  /*0090*/  MOV R3, R17 ;  /* 0x0000001100037202 */ /* 0x000fe20000000f00 */
[----:B------:R-:W2:Y:S01]  /*00a0*/  LDCU UR6, c[0x0][0x360] ;  /* 0x00006c00ff0677ac */ /* 0x000ea20008000800 */
[----:B------:R-:W3:Y:S05]  /*00b0*/  LDCU.64 UR8, c[0x0][0x358] ;  /* 0x00006b00ff0877ac */ /* 0x000eea0008000a00 */
[----:B------:R-:W4:Y:S08]  /*00c0*/  LDC.64 R10, c[0x0][0x390] ;  /* 0x0000e400ff0a7b82 */ /* 0x000f300000000a00 */
[----:B------:R-:W1:Y:S01]  /*00d0*/  LDC.64 R6, c[0x0][0x380] ;  /* 0x0000e000ff067b82 */ /* 0x000e620000000a00 */
[----:B0-----:R-:W-:-:S04]  /*00e0*/  UPRMT UR4, UR4, 0x8880, URZ ;  /* 0x0000888004047896 */ /* 0x001fc800080000ff */
[----:B------:R-:W-:-:S03]  /*00f0*/  UISETP.NE.AND UP0, UPT, UR4, URZ, UPT ;  /* 0x000000ff0400728c */ /* 0x000fc6000bf05270 */
[----:B------:R-:W0:Y:S08]  /*0100*/  LDC.64 R8, c[0x0][0x388] ;  /* 0x0000e200ff087b82 */ /* 0x000e300000000a00 */
[----:B------:R-:W0:Y:S08]  /*0110*/  LDC.64 R12, c[0x0][0x380] ;  /* 0x0000e000ff0c7b82 */ /* 0x000e300000000a00 */
[----:B------:R-:W0:Y:S01]  /*0120*/  LDC.64 R14, c[0x0][0x388] ;  /* 0x0000e200ff0e7b82 */ /* 0x000e220000000a00 */
[----:B--23--:R-:W-:Y:S05]  /*0130*/  BRA.U !UP0, `(.L_x_0) ;  /* 0x0000000108587547 */ /* 0x00cfea000b800000 */
.L_x_1:
[----:B0-----:R-:W-:-:S04]  /*0140*/  IMAD R15, R2, UR5, R3 ;  /* 0x00000005020f7c24 */ /* 0x001fc8000f8e0203 */
[----:B-12-4-:R-:W-:-:S06]  /*0150*/  IMAD.WIDE R10, R15, 0x4, R6 ;  /* 0x000000040f0a7825 */ /* 0x016fcc00078e0206 */
[----:B------:R-:W2:Y:S01]  /*0160*/  LDG.E R10, desc[UR8][R10.64] ;  /* 0x000000080a0a7981 */ /* 0x000ea2000c1e1900 */
[----:B------:R-:W-:-:S06]  /*0170*/  IMAD.WIDE R12, R15, 0x4, R8 ;  /* 0x000000040f0c7825 */ /* 0x000fcc00078e0208 */
[----:B------:R-:W3:Y:S01]  /*0180*/  LDG.E R13, desc[UR8][R12.64] ;  /* 0x000000080c0d7981 */ /* 0x000ee2000c1e1900 */
[----:B------:R-:W-:Y:S01]  /*0190*/  HFMA2 R17, -RZ, RZ, 0.96630859375, -0.0022525787353515625 ;  /* 0x3bbb989dff117431 */ /* 0x000fe200000001ff */
[----:B------:R-:W-:Y:S02]  /*01a0*/  MOV R19, 0x437c0000 ;  /* 0x437c000000137802 */ /* 0x000fe40000000f00 */
[----:B------:R-:W-:-:S04]  /*01b0*/  IADD3 R3, PT, PT, R3, UR6, RZ ;  /* 0x0000000603037c10 */ /* 0x000fc8000fffe0ff */
[----:B------:R-:W-:Y:S01]  /*01c0*/  ISETP.GE.AND P0, PT, R3, R2, PT ;  /* 0x000000020300720c */ /* 0x000fe20003f06270 */
[----:B--2---:R-:W-:-:S04]  /*01d0*/  FFMA.SAT R0, R10, R17, 0.5 ;  /* 0x3f0000000a007423 */ /* 0x004fc80000002011 */
[----:B------:R-:W-:-:S04]  /*01e0*/  FFMA.RM R0, R0, R19, 12582913 ;  /* 0x4b40000100007423 */ /* 0x000fc80000004013 */
[C---:B------:R-:W-:Y:S01]  /*01f0*/  FADD R17, R0.reuse, -12583039 ;  /* 0xcb40007f00117421 */ /* 0x040fe20000000000 */
[----:B------:R-:W-:-:S03]  /*0200*/  SHF.L.U32 R0, R0, 0x17, RZ ;  /* 0x0000001700007819 */ /* 0x000fc600000006ff */
[----:B------:R-:W-:-:S04]  /*0210*/  FFMA R17, R10, 1.4426950216293334961, -R17 ;  /* 0x3fb8aa3b0a117823 */ /* 0x000fc80000000811 */
[----:B------:R-:W-:Y:S01]  /*0220*/  FFMA R17, R10, 1.925963033500011079e-08, R17 ;  /* 0x32a570600a117823 */ /* 0x000fe20000000011 */
[----:B------:R-:W-:-:S05]  /*0230*/  IMAD.WIDE R10, R15, 0x4, R4 ;  /* 0x000000040f0a7825 */ /* 0x000fca00078e0204 */
[----:B------:R-:W0:Y:S02]  /*0240*/  MUFU.EX2 R17, R17 ;  /* 0x0000001100117308 */ /* 0x000e240000000800 */
[----:B0-----:R-:W-:-:S04]  /*0250*/  FMUL R0, R0, -R17 ;  /* 0x8000001100007220 */ /* 0x001fc80000400000 */
[----:B---3--:R-:W-:-:S05]  /*0260*/  FMUL R13, R0, R13 ;  /* 0x0000000d000d7220 */ /* 0x008fca0000400000 */
[----:B------:R2:W-:Y:S01]  /*0270*/  STG.E desc[UR8][R10.64], R13 ;  /* 0x0000000d0a007986 */ /* 0x0005e2000c101908 */
[----:B------:R-:W-:Y:S05]  /*0280*/  @!P0 BRA `(.L_x_1) ;  /* 0xfffffffc00ac8947 */ /* 0x000fea000383ffff */
[----:B------:R-:W-:Y:S05]  /*0290*/  EXIT ;  /* 0x000000000000794d */ /* 0x000fea0003800000 */
.L_x_0:
[----:B0-2---:R-:W-:-:S04]  /*02a0*/  IMAD R9, R2, UR5, R3 ;  /* 0x0000000502097c24 */ /* 0x005fc8000f8e0203 */
[----:B-1----:R-:W-:-:S04]  /*02b0*/  IMAD.WIDE R4, R9, 0x4, R12 ;  /* 0x0000000409047825 */ /* 0x002fc800078e020c */
[C---:B------:R-:W-:Y:S02]  /*02c0*/  IMAD.WIDE R6, R9.reuse, 0x4, R14 ;  /* 0x0000000409067825 */ /* 0x040fe400078e020e */
[----:B------:R-:W2:Y:S04]  /*02d0*/  LDG.E R4, desc[UR8][R4.64] ;  /* 0x0000000804047981 */ /* 0x000ea8000c1e1900 */
[----:B------:R-:W2:Y:S01]  /*02e0*/  LDG.E R7, desc[UR8][R6.64] ;  /* 0x0000000806077981 */ /* 0x000ea2000c1e1900 */
[----:B----4-:R-:W-:Y:S01]  /*02f0*/  IMAD.WIDE R8, R9, 0x4, R10 ;  /* 0x0000000409087825 */ /* 0x010fe200078e020a */
[----:B------:R-:W-:-:S04]  /*0300*/  IADD3 R3, PT, PT, R3, UR6, RZ ;  /* 0x0000000603037c10 */ /* 0x000fc8000fffe0ff */
[----:B------:R-:W-:Y:S01]  /*0310*/  ISETP.GE.AND P0, PT, R3, R2, PT ;  /* 0x000000020300720c */ /* 0x000fe20003f06270 */
[----:B--2---:R-:W-:-:S05]  /*0320*/  FMUL R17, R4, -R7 ;  /* 0x8000000704117220 */ /* 0x004fca0000400000 */
[----:B------:R2:W-:Y:S07]  /*0330*/  STG.E desc[UR8][R8.64], R17 ;  /* 0x0000001108007986 */ /* 0x0005ee000c101908 */
[----:B------:R-:W-:Y:S05]  /*0340*/  @!P0 BRA `(.L_x_0) ;  /* 0xfffffffc00d48947 */ /* 0x000fea000383ffff */
[----:B------:R-:W-:Y:S05]  /*0350*/  EXIT ;  /* 0x000000000000794d */ /* 0x000fea0003800000 */
.L_x_2:
[----:B------:R-:W-:-:S00]  /*0360*/  BRA `(.L_x_2) ;  /* 0xfffffffc00fc7947 */ /* 0x000fc0000383ffff */
[----:B------:R-:W-:-:S00]  /*0370*/  NOP ;  /* 0x0000000000007918 */ /* 0x000fc00000000000 */
        /* <DEDUP_REMOVED lines=8> */
.L_x_12:


//--------------------- .text._Z6kl_divPfS_S_iifb --------------------------
	.section	.text._Z6kl_divPfS_S_iifb,"ax",@progbits
	.align	128
        .global         _Z6kl_divPfS_S_iifb
        .type           _Z6kl_divPfS_S_iifb,@function
        .size           _Z6kl_divPfS_S_iifb,(.L_x_13 - _Z6kl_divPfS_S_iifb)
        .other          _Z6kl_divPfS_S_iifb,@"STO_CUDA_ENTRY STV_DEFAULT"
_Z6kl_divPfS_S_iifb:
.text._Z6kl_divPfS_S_iifb:
[----:B------:R-:W-:Y:S01]  /*0000*/  LDC R1, c[0x0][0x37c] ;  /* 0x0000df00ff017b82 */ /* 0x000fe20000000800 */
[----:B------:R-:W0:Y:S01]  /*0010*/  S2R R0, SR_CTAID.X ;  /* 0x0000000000007919 */ /* 0x000e220000002500 */
[----:B------:R-:W0:Y:S02]  /*0020*/  LDCU UR4, c[0x0][0x39c] ;  /* 0x00007380ff0477ac */ /* 0x000e240008000800 */
[----:B0-----:R-:W-:-:S13]  /*0030*/  ISETP.GE.AND P0, PT, R0, UR4, PT ;  /* 0x0000000400007c0c */ /* 0x001fda000bf06270 */
[----:B------:R-:W-:Y:S05]  /*0040*/  @P0 EXIT ;  /* 0x000000000000094d */ /* 0x000fea0003800000 */
[----:B------:R-:W0:Y:S01]  /*0050*/  S2R R2, SR_TID.X ;  /* 0x0000000000027919 */ /* 0x000e220000002100 */
[----:B------:R-:W0:Y:S01]  /*0060*/  LDCU UR5, c[0x0][0x398] ;  /* 0x00007300ff0577ac */ /* 0x000e220008000800 */
[----:B------:R-:W-:Y:S01]  /*0070*/  BSSY.RECONVERGENT B0, `(.L_x_3) ;  /* 0x000004e000007945 */ /* 0x000fe20003800200 */
[----:B------:R-:W-:Y:S01]  /*0080*/  HFMA2 R4, -RZ, RZ, 0, 0 ;  /* 0x00000000ff047431 */ /* 0x000fe200000001ff */
[----:B------:R-:W1:Y:S01]  /*0090*/  LDCU.64 UR8, c[0x0][0x358] ;  /* 0x00006b00ff0877ac */ /* 0x000e620008000a00 */
[----:B------:R-:W2:Y:S01]  /*00a0*/  LDCU UR6, c[0x0][0x3a0] ;  /* 0x00007400ff0677ac */ /* 0x000ea20008000800 */
[----:B0-----:R-:W-:-:S13]  /*00b0*/  ISETP.GE.AND P0, PT, R2, UR5, PT ;  /* 0x0000000502007c0c */ /* 0x001fda000bf06270 */
[----:B-12---:R-:W-:Y:S05]  /*00c0*/  @P0 BRA `(.L_x_4) ;  /* 0x0000000400200947 */ /* 0x006fea0003800000 */
[----:B------:R-:W0:Y:S01]  /*00d0*/  LDCU.U8 UR4, c[0x0][0x3a4] ;  /* 0x00007480ff0477ac */ /* 0x000e220008000000 */
[----:B------:R-:W1:Y:S01]  /*00e0*/  LDC R3, c[0x0][0x360] ;  /* 0x0000d800ff037b82 */ /* 0x000e620000000800 */
[----:B------:R-:W-:Y:S01]  /*00f0*/  MOV R4, RZ ;  /* 0x000000ff00047202 */ /* 0x000fe20000000f00 */
[----:B0-----:R-:W-:-:S04]  /*0100*/  UPRMT UR4, UR4, 0x8880, URZ ;  /* 0x0000888004047896 */ /* 0x001fc800080000ff */
[----:B------:R-:W-:-:S09]  /*0110*/  UISETP.NE.AND UP0, UPT, UR4, URZ, UPT ;  /* 0x000000ff0400728c */ /* 0x000fd2000bf05270 */
[----:B------:R-:W-:Y:S05]  /*0120*/  BRA.U !UP0, `(.L_x_5) ;  /* 0x0000000108687547 */ /* 0x000fea000b800000 */
[----:B------:R-:W0:Y:S01]  /*0130*/  LDC.64 R6, c[0x0][0x380] ;  /* 0x0000e000ff067b82 */ /* 0x000e220000000a00 */
[----:B------:R-:W-:Y:S01]  /*0140*/  BSSY.RECONVERGENT B1, `(.L_x_6) ;  /* 0x0000017000017945 */ /* 0x000fe20003800200 */
[----:B------:R-:W-:-:S06]  /*0150*/  MOV R5, R2 ;  /* 0x0000000200057202 */ /* 0x000fcc0000000f00 */
[----:B------:R-:W2:Y:S02]  /*0160*/  LDC.64 R8, c[0x0][0x388] ;  /* 0x0000e200ff087b82 */ /* 0x000ea40000000a00 */
.L_x_7:
[----:B------:R-:W-:-:S04]  /*0170*/  IMAD R13, R0, UR5, R5 ;  /* 0x00000005000d7c24 */ /* 0x000fc8000f8e0205 */
[----:B0-----:R-:W-:-:S06]  /*0180*/  IMAD.WIDE R10, R13, 0x4, R6 ;  /* 0x000000040d0a7825 */ /* 0x001fcc00078e0206 */
[----:B------:R-:W3:Y:S01]  /*0190*/  LDG.E R11, desc[UR8][R10.64] ;  /* 0x000000080a0b7981 */ /* 0x000ee2000c1e1900 */
[----:B--2---:R-:W-:-:S06]  /*01a0*/  IMAD.WIDE R12, R13, 0x4, R8 ;  /* 0x000000040d0c7825 */ /* 0x004fcc00078e0208 */
[----:B------:R-:W2:Y:S01]  /*01b0*/  LDG.E R12, desc[UR8][R12.64] ;  /* 0x000000080c0c7981 */ /* 0x000ea2000c1e1900 */
[----:B------:R-:W-:Y:S01]  /*01c0*/  HFMA2 R14, -RZ, RZ, 0.96630859375, -0.0022525787353515625 ;  /* 0x3bbb989dff0e7431 */ /* 0x000fe200000001ff */
[----:B------:R-:W-:Y:S02]  /*01d0*/  MOV R15, 0x437c0000 ;  /* 0x437c0000000f7802 */ /* 0x000fe40000000f00 */
[----:B-1----:R-:W-:-:S04]  /*01e0*/  IADD3 R5, PT, PT, R3, R5, RZ ;  /* 0x0000000503057210 */ /* 0x002fc80007ffe0ff */
[----:B------:R-:W-:Y:S01]  /*01f0*/  ISETP.GE.AND P0, PT, R5, UR5, PT ;  /* 0x0000000505007c0c */ /* 0x000fe2000bf06270 */
[----:B---3--:R-:W-:-:S04]  /*0200*/  FFMA.SAT R14, R11, R14, 0.5 ;  /* 0x3f0000000b0e7423 */ /* 0x008fc8000000200e */
[----:B------:R-:W-:Y:S01]  /*0210*/  FFMA.RM R14, R14, R15, 12582913 ;  /* 0x4b4000010e0e7423 */ /* 0x000fe2000000400f */
[----:B--2---:R-:W-:-:S03]  /*0220*/  FADD R12, -R12, R11 ;  /* 0x0000000b0c0c7221 */ /* 0x004fc60000000100 */
[C---:B------:R-:W-:Y:S01]  /*0230*/  FADD R16, R14.reuse, -12583039 ;  /* 0xcb40007f0e107421 */ /* 0x040fe20000000000 */
[----:B------:R-:W-:-:S03]  /*0240*/  SHF.L.U32 R14, R14, 0x17, RZ ;  /* 0x000000170e0e7819 */ /* 0x000fc600000006ff */
[----:B------:R-:W-:-:S04]  /*0250*/  FFMA R16, R11, 1.4426950216293334961, -R16 ;  /* 0x3fb8aa3b0b107823 */ /* 0x000fc80000000810 */
[----:B------:R-:W-:-:S04]  /*0260*/  FFMA R16, R11, 1.925963033500011079e-08, R16 ;  /* 0x32a570600b107823 */ /* 0x000fc80000000010 */
[----:B------:R-:W0:Y:S02]  /*0270*/  MUFU.EX2 R15, R16 ;  /* 0x00000010000f7308 */ /* 0x000e240000000800 */
[----:B0-----:R-:W-:-:S04]  /*0280*/  FMUL R15, R14, R15 ;  /* 0x0000000f0e0f7220 */ /* 0x001fc80000400000 */
[----:B------:R-:W-:Y:S01]  /*0290*/  FFMA R4, R15, R12, R4 ;  /* 0x0000000c0f047223 */ /* 0x000fe20000000004 */
[----:B------:R-:W-:Y:S06]  /*02a0*/  @!P0 BRA `(.L_x_7) ;  /* 0xfffffffc00b08947 */ /* 0x000fec000383ffff */
[----:B------:R-:W-:Y:S05]  /*02b0*/  BSYNC.RECONVERGENT B1 ;  /* 0x0000000000017941 */ /* 0x000fea0003800200 */
.L_x_6:
[----:B------:R-:W-:Y:S05]  /*02c0*/  BRA `(.L_x_4) ;  /* 0x0000000000a07947 */ /* 0x000fea0003800000 */
.L_x_5:
[----:B------:R-:W0:Y:S01]  /*02d0*/  LDC.64 R6, c[0x0][0x380] ;  /* 0x0000e000ff067b82 */ /* 0x000e220000000a00 */
[----:B------:R-:W-:-:S07]  /*02e0*/  MOV R5, R2 ;  /* 0x0000000200057202 */ /* 0x000fce0000000f00 */
[----:B------:R-:W2:Y:S02]  /*02f0*/  LDC.64 R8, c[0x0][0x388] ;  /* 0x0000e200ff087b82 */ /* 0x000ea40000000a00 */
.L_x_8:
[----:B------:R-:W-:-:S04]  /*0300*/  IMAD R17, R0, UR5, R5 ;  /* 0x0000000500117c24 */ /* 0x000fc8000f8e0205 */
[----:B0-----:R-:W-:-:S05]  /*0310*/  IMAD.WIDE R14, R17, 0x4, R6 ;  /* 0x00000004110e7825 */ /* 0x001fca00078e0206 */
[----:B------:R-:W3:Y:S01]  /*0320*/  LDG.E R11, desc[UR8][R14.64] ;  /* 0x000000080e0b7981 */ /* 0x000ee2000c1e1900 */
[----:B--2---:R-:W-:-:S05]  /*0330*/  IMAD.WIDE R16, R17, 0x4, R8 ;  /* 0x0000000411107825 */ /* 0x004fca00078e0208 */
[----:B------:R-:W2:Y:S01]  /*0340*/  LDG.E R10, desc[UR8][R16.64] ;  /* 0x00000008100a7981 */ /* 0x000ea2000c1e1900 */
[----:B------:R-:W-:Y:S01]  /*0350*/  HFMA2 R21, -RZ, RZ, 1.5048828125, 33.21875 ;  /* 0x3e055027ff157431 */ /* 0x000fe200000001ff */
[----:B-1----:R-:W-:Y:S02]  /*0360*/  IADD3 R5, PT, PT, R3, R5, RZ ;  /* 0x0000000503057210 */ /* 0x002fe40007ffe0ff */
[----:B---3--:R-:W-:-:S04]  /*0370*/  FMNMX R12, R11, UR6, !PT ;  /* 0x000000060b0c7c09 */ /* 0x008fc8000f800000 */
[----:B------:R-:W-:-:S13]  /*0380*/  FSETP.GEU.AND P0, PT, R12, 1.175494350822287508e-38, PT ;  /* 0x008000000c00780b */ /* 0x000fda0003f0e000 */
[----:B------:R-:W-:-:S05]  /*0390*/  @!P0 FMUL R12, R12, 8388608 ;  /* 0x4b0000000c0c8820 */ /* 0x000fca0000400000 */
[----:B------:R-:W-:-:S04]  /*03a0*/  IADD3 R13, PT, PT, R12, -0x3f2aaaab, RZ ;  /* 0xc0d555550c0d7810 */ /* 0x000fc80007ffe0ff */
[----:B------:R-:W-:-:S04]  /*03b0*/  LOP3.LUT R19, R13, 0xff800000, RZ, 0xc0, !PT ;  /* 0xff8000000d137812 */ /* 0x000fc800078ec0ff */
[-C--:B------:R-:W-:Y:S02]  /*03c0*/  IADD3 R13, PT, PT, R12, -R19.reuse, RZ ;  /* 0x800000130c0d7210 */ /* 0x080fe40007ffe0ff */
[----:B------:R-:W-:-:S03]  /*03d0*/  I2FP.F32.S32 R14, R19 ;  /* 0x00000013000e7245 */ /* 0x000fc60000201400 */
[----:B------:R-:W-:-:S04]  /*03e0*/  FADD R18, R13, -1 ;  /* 0xbf8000000d127421 */ /* 0x000fc80000000000 */
[----:B------:R-:W-:-:S04]  /*03f0*/  FFMA R13, R18, -R21, 0.14084610342979431152 ;  /* 0x3e1039f6120d7423 */ /* 0x000fc80000000815 */
[----:B------:R-:W-:-:S04]  /*0400*/  FFMA R13, R18, R13, -0.12148627638816833496 ;  /* 0xbdf8cdcc120d7423 */ /* 0x000fc8000000000d */
[----:B------:R-:W-:-:S04]  /*0410*/  FFMA R13, R18, R13, 0.13980610668659210205 ;  /* 0x3e0f2955120d7423 */ /* 0x000fc8000000000d */
[----:B------:R-:W-:-:S04]  /*0420*/  FFMA R13, R18, R13, -0.16684235632419586182 ;  /* 0xbe2ad8b9120d7423 */ /* 0x000fc8000000000d */
[----:B------:R-:W-:-:S04]  /*0430*/  FFMA R13, R18, R13, 0.20012299716472625732 ;  /* 0x3e4ced0b120d7423 */ /* 0x000fc8000000000d */
[----:B------:R-:W-:-:S04]  /*0440*/  FFMA R13, R18, R13, -0.24999669194221496582 ;  /* 0xbe7fff22120d7423 */ /* 0x000fc8000000000d */
[----:B------:R-:W-:-:S04]  /*0450*/  FFMA R13, R18, R13, 0.33333182334899902344 ;  /* 0x3eaaaa78120d7423 */ /* 0x000fc8000000000d */
[----:B------:R-:W-:Y:S01]  /*0460*/  FFMA R15, R18, R13, -0.5 ;  /* 0xbf000000120f7423 */ /* 0x000fe2000000000d */
[----:B------:R-:W-:Y:S02]  /*0470*/  FSEL R13, RZ, -23, P0 ;  /* 0xc1b80000ff0d7808 */ /* 0x000fe40000000000 */
[----:B------:R-:W-:Y:S01]  /*0480*/  ISETP.GT.U32.AND P0, PT, R12, 0x7f7fffff, PT ;  /* 0x7f7fffff0c00780c */ /* 0x000fe20003f04070 */
[----:B------:R-:W-:Y:S02]  /*0490*/  FMUL R15, R18, R15 ;  /* 0x0000000f120f7220 */ /* 0x000fe40000400000 */
[----:B------:R-:W-:Y:S02]  /*04a0*/  FFMA R13, R14, 1.1920928955078125e-07, R13 ;  /* 0x340000000e0d7823 */ /* 0x000fe4000000000d */
[----:B------:R-:W-:Y:S01]  /*04b0*/  FFMA R18, R18, R15, R18 ;  /* 0x0000000f12127223 */ /* 0x000fe20000000012 */
[----:B------:R-:W-:-:S03]  /*04c0*/  MOV R15, 0x7f800000 ;  /* 0x7f800000000f7802 */ /* 0x000fc60000000f00 */
[----:B------:R-:W-:-:S04]  /*04d0*/  FFMA R13, R13, 0.69314718246459960938, R18 ;  /* 0x3f3172180d0d7823 */ /* 0x000fc80000000012 */
[C---:B------:R-:W-:Y:S01]  /*04e0*/  @P0 FFMA R13, R12.reuse, R15, +INF ;  /* 0x7f8000000c0d0423 */ /* 0x040fe2000000000f */
[----:B------:R-:W-:-:S04]  /*04f0*/  FSETP.NEU.AND P0, PT, R12, RZ, PT ;  /* 0x000000ff0c00720b */ /* 0x000fc80003f0d000 */
[----:B------:R-:W-:Y:S02]  /*0500*/  FSEL R13, R13, -INF , P0 ;  /* 0xff8000000d0d7808 */ /* 0x000fe40000000000 */
[----:B------:R-:W-:-:S03]  /*0510*/  ISETP.GE.AND P0, PT, R5, UR5, PT ;  /* 0x0000000505007c0c */ /* 0x000fc6000bf06270 */
[----:B--2---:R-:W-:-:S04]  /*0520*/  FADD R10, -R10, R13 ;  /* 0x0000000d0a0a7221 */ /* 0x004fc80000000100 */
[----:B------:R-:W-:-:S06]  /*0530*/  FFMA R4, R11, R10, R4 ;  /* 0x0000000a0b047223 */ /* 0x000fcc0000000004 */
[----:B------:R-:W-:Y:S05]  /*0540*/  @!P0 BRA `(.L_x_8) ;  /* 0xfffffffc006c8947 */ /* 0x000fea000383ffff */
.L_x_4:
[----:B------:R-:W-:Y:S05]  /*0550*/  BSYNC.RECONVERGENT B0 ;  /* 0x0000000000007941 */ /* 0x000fea0003800200 */
.L_x_3:
[----:B------:R-:W0:Y:S01]  /*0560*/  S2UR UR5, SR_CgaCtaId ;  /* 0x00000000000579c3 */ /* 0x000e220000008800 */
[----:B------:R-:W-:Y:S01]  /*0570*/  UMOV UR4, 0x400 ;  /* 0x0000040000047882 */ /* 0x000fe20000000000 */
[----:B------:R-:W1:Y:S01]  /*0580*/  LDCU UR6, c[0x0][0x360] ;  /* 0x00006c00ff0677ac */ /* 0x000e620008000800 */
[----:B------:R-:W-:Y:S01]  /*0590*/  ISETP.NE.AND P0, PT, R2, RZ, PT ;  /* 0x000000ff0200720c */ /* 0x000fe20003f05270 */
[----:B-1----:R-:W-:Y:S02]  /*05a0*/  UISETP.GE.U32.AND UP0, UPT, UR6, 0x2, UPT ;  /* 0x000000020600788c */ /* 0x002fe4000bf06070 */
[----:B0-----:R-:W-:-:S06]  /*05b0*/  ULEA UR4, UR5, UR4, 0x18 ;  /* 0x0000000405047291 */ /* 0x001fcc000f8ec0ff */
[----:B------:R-:W-:-:S05]  /*05c0*/  LEA R3, R2, UR4, 0x2 ;  /* 0x0000000402037c11 */ /* 0x000fca000f8e10ff */
[----:B------:R0:W-:Y:S01]  /*05d0*/  STS [R3], R4 ;  /* 0x0000000403007388 */ /* 0x0001e20000000800 */
[----:B------:R-:W-:Y:S06]  /*05e0*/  BAR.SYNC.DEFER_BLOCKING 0x0 ;  /* 0x0000000000007b1d */ /* 0x000fec0000010000 */
[----:B------:R-:W-:Y:S05]  /*05f0*/  BRA.U !UP0, `(.L_x_9) ;  /* 0x0000000108307547 */ /* 0x000fea000b800000 */
[----:B0-----:R-:W-:-:S07]  /*0600*/  MOV R4, UR6 ;  /* 0x0000000600047c02 */ /* 0x001fce0008000f00 */
.L_x_10:
[----:B------:R-:W-:-:S04]  /*0610*/  SHF.R.U32.HI R7, RZ, 0x1, R4 ;  /* 0x00000001ff077819 */ /* 0x000fc80000011604 */
[----:B------:R-:W-:-:S13]  /*0620*/  ISETP.GE.U32.AND P1, PT, R2, R7, PT ;  /* 0x000000070200720c */ /* 0x000fda0003f26070 */
[----:B------:R-:W-:Y:S01]  /*0630*/  @!P1 LEA R5, R7, R3, 0x2 ;  /* 0x0000000307059211 */ /* 0x000fe200078e10ff */
[----:B------:R-:W-:Y:S05]  /*0640*/  @!P1 LDS R6, [R3] ;  /* 0x0000000003069984 */ /* 0x000fea0000000800 */
[----:B------:R-:W0:Y:S02]  /*0650*/  @!P1 LDS R5, [R5] ;  /* 0x0000000005059984 */ /* 0x000e240000000800 */
[----:B0-----:R-:W-:-:S05]  /*0660*/  @!P1 FADD R6, R5, R6 ;  /* 0x0000000605069221 */ /* 0x001fca0000000000 */
[----:B------:R1:W-:Y:S01]  /*0670*/  @!P1 STS [R3], R6 ;  /* 0x0000000603009388 */ /* 0x0003e20000000800 */
[----:B------:R-:W-:Y:S01]  /*0680*/  BAR.SYNC.DEFER_BLOCKING 0x0 ;  /* 0x0000000000007b1d */ /* 0x000fe20000010000 */
[----:B------:R-:W-:Y:S02]  /*0690*/  ISETP.GT.U32.AND P1, PT, R4, 0x3, PT ;  /* 0x000000030400780c */ /* 0x000fe40003f24070 */
[----:B------:R-:W-:-:S11]  /*06a0*/  MOV R4, R7 ;  /* 0x0000000700047202 */ /* 0x000fd60000000f00 */
[----:B-1----:R-:W-:Y:S05]  /*06b0*/  @P1 BRA `(.L_x_10) ;  /* 0xfffffffc00d41947 */ /* 0x002fea000383ffff */
.L_x_9:
[----:B------:R-:W-:Y:S05]  /*06c0*/  @P0 EXIT ;  /* 0x000000000000094d */ /* 0x000fea0003800000 */
[----:B------:R-:W1:Y:S01]  /*06d0*/  S2UR UR5, SR_CgaCtaId ;  /* 0x00000000000579c3 */ /* 0x000e620000008800 */
[----:B------:R-:W-:-:S07]  /*06e0*/  UMOV UR4, 0x400 ;  /* 0x0000040000047882 */ /* 0x000fce0000000000 */
[----:B0-----:R-:W0:Y:S01]  /*06f0*/  LDC.64 R2, c[0x0][0x390] ;  /* 0x0000e400ff027b82 */ /* 0x001e220000000a00 */
[----:B-1----:R-:W-:Y:S01]  /*0700*/  ULEA UR4, UR5, UR4, 0x18 ;  /* 0x0000000405047291 */ /* 0x002fe2000f8ec0ff */
[----:B0-----:R-:W-:-:S08]  /*0710*/  IMAD.WIDE.U32 R2, R0, 0x4, R2 ;  /* 0x0000000400027825 */ /* 0x001fd000078e0002 */
[----:B------:R-:W0:Y:S04]  /*0720*/  LDS R5, [UR4] ;  /* 0x00000004ff057984 */ /* 0x000e280008000800 */
[----:B0-----:R-:W-:Y:S01]  /*0730*/  STG.E desc[UR8][R2.64], R5 ;  /* 0x0000000502007986 */ /* 0x001fe2000c101908 */
[----:B------:R-:W-:Y:S05]  /*0740*/  EXIT ;  /* 0x000000000000794d */ /* 0x000fea0003800000 */
.L_x_11:
        /* <DEDUP_REMOVED lines=11> */
.L_x_13:


//--------------------- .nv.shared._Z11kl_div_backPfS_S_iib --------------------------
	.section	.nv.shared._Z11kl_div_backPfS_S_iib,"aw",@nobits
	.sectionflags	@""
	.align	16
	.zero		1024


//--------------------- .nv.shared.reserved.0     --------------------------
	.section	.nv.shared.reserved.0,"aw",@nobits
	.weak		__nv_reservedSMEM_offset_0_alias
	.size		__nv_reservedSMEM_offset_0_alias, 0, 64
	.other		__nv_reservedSMEM_offset_0_alias,@"STO_CUDA_RESERVED_SHARED STV_DEFAULT"
__nv_reservedSMEM_offset_0_alias:
	.zero		0
	.zero		64


//--------------------- .nv.shared._Z6kl_divPfS_S_iifb --------------------------
	.section	.nv.shared._Z6kl_divPfS_S_iifb,"aw",@nobits
	.sectionflags	@""
	.align	16
	.zero		1024


//--------------------- .nv.constant0._Z11kl_div_backPfS_S_iib --------------------------
	.section	.nv.constant0._Z11kl_div_backPfS_S_iib,"a",@progbits
	.sectionflags	@""
	.align	4
.nv.constant0._Z11kl_div_backPfS_S_iib:
	.zero		929


//--------------------- .nv.constant0._Z6kl_divPfS_S_iifb --------------------------
	.section	.nv.constant0._Z6kl_divPfS_S_iifb,"a",@progbits
	.sectionflags	@""
	.align	4
.nv.constant0._Z6kl_divPfS_S_iifb:
	.zero		933


//--------------------- SYMBOLS --------------------------

	.type		.nv.reservedSmem.offset0,@object
	.size		.nv.reservedSmem.offset0,0x4
	.type		.nv.reservedSmem.cap,@object
	.size		.nv.reservedSmem.cap,0x4
